//
// Generated by NVIDIA NVVM Compiler
//
// Compiler Build ID: CL-36424714
// Cuda compilation tools, release 13.0, V13.0.88
// Based on NVVM 20.0.0
//

.version 9.0
.target sm_100
.address_size 64

	// .globl	_Z4multPiS_S_ii

.visible .entry _Z4multPiS_S_ii(
	.param .u64 .ptr .align 1 _Z4multPiS_S_ii_param_0,
	.param .u64 .ptr .align 1 _Z4multPiS_S_ii_param_1,
	.param .u64 .ptr .align 1 _Z4multPiS_S_ii_param_2,
	.param .u32 _Z4multPiS_S_ii_param_3,
	.param .u32 _Z4multPiS_S_ii_param_4
)
{
	.reg .pred 	%p<10>;
	.reg .b32 	%r<100>;
	.reg .b64 	%rd<53>;

	ld.param.u64 	%rd7, [_Z4multPiS_S_ii_param_0];
	ld.param.u64 	%rd8, [_Z4multPiS_S_ii_param_1];
	ld.param.u64 	%rd6, [_Z4multPiS_S_ii_param_2];
	ld.param.u32 	%r30, [_Z4multPiS_S_ii_param_3];
	ld.param.u32 	%r31, [_Z4multPiS_S_ii_param_4];
	cvta.to.global.u64 	%rd1, %rd8;
	cvta.to.global.u64 	%rd2, %rd7;
	mov.u32 	%r1, %tid.x;
	mov.u32 	%r2, %tid.y;
	setp.lt.s32 	%p1, %r30, 1;
	mov.b32 	%r99, 0;
	@%p1 bra 	$L__BB0_12;
	mul.lo.s32 	%r3, %r30, %r2;
	and.b32  	%r4, %r30, 7;
	setp.lt.u32 	%p2, %r30, 8;
	mov.b32 	%r94, 0;
	mov.u32 	%r99, %r94;
	@%p2 bra 	$L__BB0_4;
	and.b32  	%r94, %r30, 2147483640;
	neg.s32 	%r88, %r94;
	shl.b32 	%r7, %r31, 3;
	mul.wide.u32 	%rd9, %r3, 4;
	add.s64 	%rd10, %rd9, %rd2;
	add.s64 	%rd52, %rd10, 16;
	mov.b32 	%r99, 0;
	mul.wide.s32 	%rd13, %r31, 4;
	mov.u32 	%r87, %r1;
$L__BB0_3:
	.pragma "nounroll";
	ld.global.u32 	%r36, [%rd52+-16];
	mul.wide.s32 	%rd11, %r87, 4;
	add.s64 	%rd12, %rd1, %rd11;
	ld.global.u32 	%r37, [%rd12];
	mad.lo.s32 	%r38, %r37, %r36, %r99;
	ld.global.u32 	%r39, [%rd52+-12];
	add.s64 	%rd14, %rd12, %rd13;
	ld.global.u32 	%r40, [%rd14];
	mad.lo.s32 	%r41, %r40, %r39, %r38;
	ld.global.u32 	%r42, [%rd52+-8];
	add.s64 	%rd15, %rd14, %rd13;
	ld.global.u32 	%r43, [%rd15];
	mad.lo.s32 	%r44, %r43, %r42, %r41;
	ld.global.u32 	%r45, [%rd52+-4];
	add.s64 	%rd16, %rd15, %rd13;
	ld.global.u32 	%r46, [%rd16];
	mad.lo.s32 	%r47, %r46, %r45, %r44;
	ld.global.u32 	%r48, [%rd52];
	add.s64 	%rd17, %rd16, %rd13;
	ld.global.u32 	%r49, [%rd17];
	mad.lo.s32 	%r50, %r49, %r48, %r47;
	ld.global.u32 	%r51, [%rd52+4];
	add.s64 	%rd18, %rd17, %rd13;
	ld.global.u32 	%r52, [%rd18];
	mad.lo.s32 	%r53, %r52, %r51, %r50;
	ld.global.u32 	%r54, [%rd52+8];
	add.s64 	%rd19, %rd18, %rd13;
	ld.global.u32 	%r55, [%rd19];
	mad.lo.s32 	%r56, %r55, %r54, %r53;
	ld.global.u32 	%r57, [%rd52+12];
	add.s64 	%rd20, %rd19, %rd13;
	ld.global.u32 	%r58, [%rd20];
	mad.lo.s32 	%r99, %r58, %r57, %r56;
	add.s32 	%r88, %r88, 8;
	add.s32 	%r87, %r87, %r7;
	add.s64 	%rd52, %rd52, 32;
	setp.ne.s32 	%p3, %r88, 0;
	@%p3 bra 	$L__BB0_3;
$L__BB0_4:
	setp.eq.s32 	%p4, %r4, 0;
	@%p4 bra 	$L__BB0_12;
	and.b32  	%r17, %r30, 3;
	setp.lt.u32 	%p5, %r4, 4;
	@%p5 bra 	$L__BB0_7;
	add.s32 	%r60, %r94, %r3;
	mul.wide.u32 	%rd21, %r60, 4;
	add.s64 	%rd22, %rd2, %rd21;
	ld.global.u32 	%r61, [%rd22];
	mad.lo.s32 	%r62, %r94, %r31, %r1;
	mul.wide.s32 	%rd23, %r62, 4;
	add.s64 	%rd24, %rd1, %rd23;
	ld.global.u32 	%r63, [%rd24];
	mad.lo.s32 	%r64, %r63, %r61, %r99;
	cvt.u64.u32 	%rd25, %r3;
	cvt.u64.u32 	%rd26, %r94;
	add.s64 	%rd27, %rd26, %rd25;
	shl.b64 	%rd28, %rd27, 2;
	add.s64 	%rd29, %rd2, %rd28;
	ld.global.u32 	%r65, [%rd29+4];
	mul.wide.s32 	%rd30, %r31, 4;
	add.s64 	%rd31, %rd24, %rd30;
	ld.global.u32 	%r66, [%rd31];
	mad.lo.s32 	%r67, %r66, %r65, %r64;
	ld.global.u32 	%r68, [%rd29+8];
	add.s64 	%rd32, %rd31, %rd30;
	ld.global.u32 	%r69, [%rd32];
	mad.lo.s32 	%r70, %r69, %r68, %r67;
	ld.global.u32 	%r71, [%rd29+12];
	add.s64 	%rd33, %rd32, %rd30;
	ld.global.u32 	%r72, [%rd33];
	mad.lo.s32 	%r99, %r72, %r71, %r70;
	add.s32 	%r94, %r94, 4;
$L__BB0_7:
	setp.eq.s32 	%p6, %r17, 0;
	@%p6 bra 	$L__BB0_12;
	setp.eq.s32 	%p7, %r17, 1;
	@%p7 bra 	$L__BB0_10;
	add.s32 	%r74, %r94, %r3;
	mul.wide.u32 	%rd34, %r74, 4;
	add.s64 	%rd35, %rd2, %rd34;
	ld.global.u32 	%r75, [%rd35];
	mad.lo.s32 	%r76, %r94, %r31, %r1;
	mul.wide.s32 	%rd36, %r76, 4;
	add.s64 	%rd37, %rd1, %rd36;
	ld.global.u32 	%r77, [%rd37];
	mad.lo.s32 	%r78, %r77, %r75, %r99;
	cvt.u64.u32 	%rd38, %r3;
	cvt.u64.u32 	%rd39, %r94;
	add.s64 	%rd40, %rd39, %rd38;
	shl.b64 	%rd41, %rd40, 2;
	add.s64 	%rd42, %rd2, %rd41;
	ld.global.u32 	%r79, [%rd42+4];
	mul.wide.s32 	%rd43, %r31, 4;
	add.s64 	%rd44, %rd37, %rd43;
	ld.global.u32 	%r80, [%rd44];
	mad.lo.s32 	%r99, %r80, %r79, %r78;
	add.s32 	%r94, %r94, 2;
$L__BB0_10:
	and.b32  	%r81, %r30, 1;
	setp.eq.b32 	%p8, %r81, 1;
	not.pred 	%p9, %p8;
	@%p9 bra 	$L__BB0_12;
	add.s32 	%r82, %r94, %r3;
	mul.wide.u32 	%rd45, %r82, 4;
	add.s64 	%rd46, %rd2, %rd45;
	ld.global.u32 	%r83, [%rd46];
	mad.lo.s32 	%r84, %r94, %r31, %r1;
	mul.wide.s32 	%rd47, %r84, 4;
	add.s64 	%rd48, %rd1, %rd47;
	ld.global.u32 	%r85, [%rd48];
	mad.lo.s32 	%r99, %r85, %r83, %r99;
$L__BB0_12:
	cvta.to.global.u64 	%rd49, %rd6;
	mad.lo.s32 	%r86, %r31, %r2, %r1;
	mul.wide.s32 	%rd50, %r86, 4;
	add.s64 	%rd51, %rd49, %rd50;
	st.global.u32 	[%rd51], %r99;
	ret;

}


// ===== COMPILED SASS (sm_100) =====

	.target	sm_100

	.elftype	@"ET_EXEC"


//--------------------- .note.nv.tkinfo           --------------------------
	.section	.note.nv.tkinfo,"",@"SHT_NOTE"
	.sectionflags	@"SHF_NOTE_NV_TKINFO"
	.tkinfo
        /*0018*/ 	.word	0x00000002
        /*0030*/ 	.string	""
        /*0030*/ 	.string	"ptxas"
        /*0030*/ 	.string	"Cuda compilation tools, release 13.0, V13.0.88"
        /*0030*/ 	.string	"Build cuda_13.0.r13.0/compiler.36424714_0"
        /*0030*/ 	.string	"-arch sm_100 -m 64 "



//--------------------- .note.nv.cuinfo           --------------------------
	.section	.note.nv.cuinfo,"",@"SHT_NOTE"
	.sectionflags	@"SHF_NOTE_NV_CUINFO"
        /*0018*/ 	.short	0x0002
        /*001a*/ 	.short	0x0064
        /*001c*/ 	.short	0x0082
	.zero		2


//--------------------- .nv.info                  --------------------------
	.section	.nv.info,"",@"SHT_CUDA_INFO"
	.align	4


	//----- nvinfo : EIATTR_REGCOUNT
	.align		4
        /*0000*/ 	.byte	0x04, 0x2f
        /*0002*/ 	.short	(.L_1 - .L_0)
	.align		4
.L_0:
        /*0004*/ 	.word	index@(_Z4multPiS_S_ii)
        /*0008*/ 	.word	0x00000020


	//----- nvinfo : EIATTR_FRAME_SIZE
	.align		4
.L_1:
        /*000c*/ 	.byte	0x04, 0x11
        /*000e*/ 	.short	(.L_3 - .L_2)
	.align		4
.L_2:
        /*0010*/ 	.word	index@(_Z4multPiS_S_ii)
        /*0014*/ 	.word	0x00000000


	//----- nvinfo : EIATTR_MIN_STACK_SIZE
	.align		4
.L_3:
        /*0018*/ 	.byte	0x04, 0x12
        /*001a*/ 	.short	(.L_5 - .L_4)
	.align		4
.L_4:
        /*001c*/ 	.word	index@(_Z4multPiS_S_ii)
        /*0020*/ 	.word	0x00000000
.L_5:


//--------------------- .nv.compat                --------------------------
	.section	.nv.compat,"",@"SHT_CUDA_COMPAT_INFO"
	.align	4
        /*0000*/ 	.byte	0x02, 0x09, 0x00, 0x00, 0x02, 0x02, 0x01, 0x00, 0x02, 0x05, 0x05, 0x00, 0x03, 0x07, 0x01, 0x01
        /*0010*/ 	.byte	0x02, 0x03, 0x00, 0x00, 0x02, 0x06, 0x01, 0x00, 0x04, 0x0b, 0x08, 0x00, 0x09, 0x00, 0x00, 0x00
        /*0020*/ 	.byte	0x00, 0x00, 0x00, 0x00


//--------------------- .nv.info._Z4multPiS_S_ii  --------------------------
	.section	.nv.info._Z4multPiS_S_ii,"",@"SHT_CUDA_INFO"
	.sectionflags	@""
	.align	4


	//----- nvinfo : EIATTR_CUDA_API_VERSION
	.align		4
        /*0000*/ 	.byte	0x04, 0x37
        /*0002*/ 	.short	(.L_7 - .L_6)
.L_6:
        /*0004*/ 	.word	0x00000082


	//----- nvinfo : EIATTR_KPARAM_INFO
	.align		4
.L_7:
        /*0008*/ 	.byte	0x04, 0x17
        /*000a*/ 	.short	(.L_9 - .L_8)
.L_8:
        /*000c*/ 	.word	0x00000000
        /*0010*/ 	.short	0x0004
        /*0012*/ 	.short	0x001c
        /*0014*/ 	.byte	0x00, 0xf0, 0x11, 0x00


	//----- nvinfo : EIATTR_KPARAM_INFO
	.align		4
.L_9:
        /*0018*/ 	.byte	0x04, 0x17
        /*001a*/ 	.short	(.L_11 - .L_10)
.L_10:
        /*001c*/ 	.word	0x00000000
        /*0020*/ 	.short	0x0003
        /*0022*/ 	.short	0x0018
        /*0024*/ 	.byte	0x00, 0xf0, 0x11, 0x00


	//----- nvinfo : EIATTR_KPARAM_INFO
	.align		4
.L_11:
        /*0028*/ 	.byte	0x04, 0x17
        /*002a*/ 	.short	(.L_13 - .L_12)
.L_12:
        /*002c*/ 	.word	0x00000000
        /*0030*/ 	.short	0x0002
        /*0032*/ 	.short	0x0010
        /*0034*/ 	.byte	0x00, 0xf5, 0x21, 0x00


	//----- nvinfo : EIATTR_KPARAM_INFO
	.align		4
.L_13:
        /*0038*/ 	.byte	0x04, 0x17
        /*003a*/ 	.short	(.L_15 - .L_14)
.L_14:
        /*003c*/ 	.word	0x00000000
        /*0040*/ 	.short	0x0001
        /*0042*/ 	.short	0x0008
        /*0044*/ 	.byte	0x00, 0xf5, 0x21, 0x00


	//----- nvinfo : EIATTR_KPARAM_INFO
	.align		4
.L_15:
        /*0048*/ 	.byte	0x04, 0x17
        /*004a*/ 	.short	(.L_17 - .L_16)
.L_16:
        /*004c*/ 	.word	0x00000000
        /*0050*/ 	.short	0x0000
        /*0052*/ 	.short	0x0000
        /*0054*/ 	.byte	0x00, 0xf5, 0x21, 0x00


	//----- nvinfo : EIATTR_SPARSE_MMA_MASK
	.align		4
.L_17:
        /*0058*/ 	.byte	0x03, 0x50
        /*005a*/ 	.short	0x0000


	//----- nvinfo : EIATTR_MAXREG_COUNT
	.align		4
        /*005c*/ 	.byte	0x03, 0x1b
        /*005e*/ 	.short	0x00ff


	//----- nvinfo : EIATTR_MERCURY_ISA_VERSION
	.align		4
        /*0060*/ 	.byte	0x03, 0x5f
        /*0062*/ 	.short	0x0101


	//----- nvinfo : EIATTR_VRC_CTA_INIT_COUNT
	.align		4
        /*0064*/ 	.byte	0x02, 0x4a
	.zero		1
	.zero		1


	//----- nvinfo : EIATTR_EXIT_INSTR_OFFSETS
	.align		4
        /*0068*/ 	.byte	0x04, 0x1c
        /*006a*/ 	.short	(.L_19 - .L_18)


	//   ....[0]....
.L_18:
        /*006c*/ 	.word	0x00000890


	//----- nvinfo : EIATTR_CBANK_PARAM_SIZE
	.align		4
.L_19:
        /*0070*/ 	.byte	0x03, 0x19
        /*0072*/ 	.short	0x0020


	//----- nvinfo : EIATTR_PARAM_CBANK
	.align		4
        /*0074*/ 	.byte	0x04, 0x0a
        /*0076*/ 	.short	(.L_21 - .L_20)
	.align		4
.L_20:
        /*0078*/ 	.word	index@(.nv.constant0._Z4multPiS_S_ii)
        /*007c*/ 	.short	0x0380
        /*007e*/ 	.short	0x0020


	//----- nvinfo : EIATTR_SW_WAR
	.align		4
.L_21:
        /*0080*/ 	.byte	0x04, 0x36
        /*0082*/ 	.short	(.L_23 - .L_22)
.L_22:
        /*0084*/ 	.word	0x00000008
.L_23:


//--------------------- .nv.callgraph             --------------------------
	.section	.nv.callgraph,"",@"SHT_CUDA_CALLGRAPH"
	.align	4
	.sectionentsize	8
	.align		4
        /*0000*/ 	.word	0x00000000
	.align		4
        /*0004*/ 	.word	0xffffffff
	.align		4
        /*0008*/ 	.word	0x00000000
	.align		4
        /*000c*/ 	.word	0xfffffffe
	.align		4
        /*0010*/ 	.word	0x00000000
	.align		4
        /*0014*/ 	.word	0xfffffffd
	.align		4
        /*0018*/ 	.word	0x00000000
	.align		4
        /*001c*/ 	.word	0xfffffffc


//--------------------- .text._Z4multPiS_S_ii     --------------------------
	.section	.text._Z4multPiS_S_ii,"ax",@progbits
	.align	128
        .global         _Z4multPiS_S_ii
        .type           _Z4multPiS_S_ii,@function
        .size           _Z4multPiS_S_ii,(.L_x_5 - _Z4multPiS_S_ii)
        .other          _Z4multPiS_S_ii,@"STO_CUDA_ENTRY STV_DEFAULT"
_Z4multPiS_S_ii:
.text._Z4multPiS_S_ii:
[----:B------:R-:W-:Y:S08]  /*0000*/  LDC R1, c[0x0][0x37c] ;  /* 0x0000df00ff017b82 */ /* 0x000ff00000000800 */
[----:B------:R-:W0:Y:S01]  /*0010*/  LDC R0, c[0x0][0x398] ;  /* 0x0000e600ff007b82 */ /* 0x000e220000000800 */
[----:B------:R-:W1:Y:S01]  /*0020*/  S2R R16, SR_TID.X ;  /* 0x0000000000107919 */ /* 0x000e620000002100 */
[----:B------:R-:W2:Y:S01]  /*0030*/  LDCU.64 UR4, c[0x0][0x358] ;  /* 0x00006b00ff0477ac */ /* 0x000ea20008000a00 */
[----:B------:R-:W-:Y:S01]  /*0040*/  HFMA2 R26, -RZ, RZ, 0, 0 ;  /* 0x00000000ff1a7431 */ /* 0x000fe200000001ff */
[----:B------:R-:W3:Y:S01]  /*0050*/  S2R R17, SR_TID.Y ;  /* 0x0000000000117919 */ /* 0x000ee20000002200 */
[----:B0-----:R-:W-:-:S13]  /*0060*/  ISETP.GE.AND P0, PT, R0, 0x1, PT ;  /* 0x000000010000780c */ /* 0x001fda0003f06270 */
[----:B-123--:R-:W-:Y:S05]  /*0070*/  @!P0 BRA `(.L_x_0) ;  /* 0x0000000400f08947 */ /* 0x00efea0003800000 */
[C---:B------:R-:W-:Y:S01]  /*0080*/  ISETP.GE.U32.AND P1, PT, R0.reuse, 0x8, PT ;  /* 0x000000080000780c */ /* 0x040fe20003f26070 */
[----:B------:R-:W-:Y:S01]  /*0090*/  IMAD R19, R17, R0, RZ ;  /* 0x0000000011137224 */ /* 0x000fe200078e02ff */
[----:B------:R-:W-:Y:S02]  /*00a0*/  LOP3.LUT R24, R0, 0x7, RZ, 0xc0, !PT ;  /* 0x0000000700187812 */ /* 0x000fe400078ec0ff */
[----:B------:R-:W-:Y:S02]  /*00b0*/  MOV R20, RZ ;  /* 0x000000ff00147202 */ /* 0x000fe40000000f00 */
[----:B------:R-:W-:Y:S02]  /*00c0*/  ISETP.NE.AND P0, PT, R24, RZ, PT ;  /* 0x000000ff1800720c */ /* 0x000fe40003f05270 */
[----:B------:R-:W-:-:S05]  /*00d0*/  MOV R26, RZ ;  /* 0x000000ff001a7202 */ /* 0x000fca0000000f00 */
[----:B------:R-:W-:Y:S06]  /*00e0*/  @!P1 BRA `(.L_x_1) ;  /* 0x0000000000c89947 */ /* 0x000fec0003800000 */
[----:B------:R-:W0:Y:S01]  /*00f0*/  LDC.64 R2, c[0x0][0x380] ;  /* 0x0000e000ff027b82 */ /* 0x000e220000000a00 */
[----:B------:R-:W-:Y:S02]  /*0100*/  LOP3.LUT R20, R0, 0x7ffffff8, RZ, 0xc0, !PT ;  /* 0x7ffffff800147812 */ /* 0x000fe400078ec0ff */
[----:B------:R-:W-:Y:S02]  /*0110*/  MOV R26, RZ ;  /* 0x000000ff001a7202 */ /* 0x000fe40000000f00 */
[----:B------:R-:W-:Y:S02]  /*0120*/  MOV R21, R16 ;  /* 0x0000001000157202 */ /* 0x000fe40000000f00 */
[----:B------:R-:W-:Y:S01]  /*0130*/  IADD3 R18, PT, PT, -R20, RZ, RZ ;  /* 0x000000ff14127210 */ /* 0x000fe20007ffe1ff */
[----:B0-----:R-:W-:-:S03]  /*0140*/  IMAD.WIDE.U32 R2, R19, 0x4, R2 ;  /* 0x0000000413027825 */ /* 0x001fc600078e0002 */
[----:B------:R-:W-:-:S04]  /*0150*/  IADD3 R5, P1, PT, R2, 0x10, RZ ;  /* 0x0000001002057810 */ /* 0x000fc80007f3e0ff */
[----:B------:R-:W-:-:S09]  /*0160*/  IADD3.X R6, PT, PT, RZ, R3, RZ, P1, !PT ;  /* 0x00000003ff067210 */ /* 0x000fd20000ffe4ff */
.L_x_2:
[----:B------:R-:W0:Y:S01]  /*0170*/  LDC.64 R28, c[0x0][0x388] ;  /* 0x0000e200ff1c7b82 */ /* 0x000e220000000a00 */
[----:B------:R-:W-:Y:S02]  /*0180*/  MOV R2, R5 ;  /* 0x0000000500027202 */ /* 0x000fe40000000f00 */
[----:B------:R-:W-:-:S05]  /*0190*/  MOV R3, R6 ;  /* 0x0000000600037202 */ /* 0x000fca0000000f00 */
[----:B------:R-:W2:Y:S01]  /*01a0*/  LDG.E R13, desc[UR4][R2.64+-0x10] ;  /* 0xfffff004020d7981 */ /* 0x000ea2000c1e1900 */
[----:B------:R-:W1:Y:S03]  /*01b0*/  LDC R23, c[0x0][0x39c] ;  /* 0x0000e700ff177b82 */ /* 0x000e660000000800 */
[----:B------:R-:W3:Y:S04]  /*01c0*/  LDG.E R22, desc[UR4][R2.64+-0xc] ;  /* 0xfffff40402167981 */ /* 0x000ee8000c1e1900 */
[----:B------:R-:W4:Y:S01]  /*01d0*/  LDG.E R27, desc[UR4][R2.64+-0x8] ;  /* 0xfffff804021b7981 */ /* 0x000f22000c1e1900 */
[----:B0-----:R-:W-:-:S05]  /*01e0*/  IMAD.WIDE R28, R21, 0x4, R28 ;  /* 0x00000004151c7825 */ /* 0x001fca00078e021c */
[----:B------:R-:W2:Y:S01]  /*01f0*/  LDG.E R12, desc[UR4][R28.64] ;  /* 0x000000041c0c7981 */ /* 0x000ea2000c1e1900 */
[----:B-1----:R-:W-:-:S05]  /*0200*/  IMAD.WIDE R14, R23, 0x4, R28 ;  /* 0x00000004170e7825 */ /* 0x002fca00078e021c */
[----:B------:R0:W3:Y:S01]  /*0210*/  LDG.E R25, desc[UR4][R14.64] ;  /* 0x000000040e197981 */ /* 0x0000e2000c1e1900 */
[----:B------:R-:W-:-:S03]  /*0220*/  IMAD.WIDE R10, R23, 0x4, R14 ;  /* 0x00000004170a7825 */ /* 0x000fc600078e020e */
[----:B------:R-:W5:Y:S01]  /*0230*/  LDG.E R28, desc[UR4][R2.64+-0x4] ;  /* 0xfffffc04021c7981 */ /* 0x000f62000c1e1900 */
[----:B------:R-:W-:-:S03]  /*0240*/  IMAD.WIDE R8, R23, 0x4, R10 ;  /* 0x0000000417087825 */ /* 0x000fc600078e020a */
[----:B------:R-:W4:Y:S01]  /*0250*/  LDG.E R10, desc[UR4][R10.64] ;  /* 0x000000040a0a7981 */ /* 0x000f22000c1e1900 */
[----:B------:R-:W-:-:S03]  /*0260*/  IMAD.WIDE R4, R23, 0x4, R8 ;  /* 0x0000000417047825 */ /* 0x000fc600078e0208 */
[----:B------:R-:W5:Y:S01]  /*0270*/  LDG.E R9, desc[UR4][R8.64] ;  /* 0x0000000408097981 */ /* 0x000f62000c1e1900 */
[----:B------:R-:W-:-:S03]  /*0280*/  IMAD.WIDE R6, R23, 0x4, R4 ;  /* 0x0000000417067825 */ /* 0x000fc600078e0204 */
[----:B------:R-:W5:Y:S04]  /*0290*/  LDG.E R11, desc[UR4][R2.64+0x4] ;  /* 0x00000404020b7981 */ /* 0x000f68000c1e1900 */
[----:B------:R-:W5:Y:S04]  /*02a0*/  LDG.E R4, desc[UR4][R4.64] ;  /* 0x0000000404047981 */ /* 0x000f68000c1e1900 */
[----:B------:R-:W5:Y:S04]  /*02b0*/  LDG.E R8, desc[UR4][R2.64+0xc] ;  /* 0x00000c0402087981 */ /* 0x000f68000c1e1900 */
[----:B------:R-:W5:Y:S01]  /*02c0*/  LDG.E R5, desc[UR4][R2.64] ;  /* 0x0000000402057981 */ /* 0x000f62000c1e1900 */
[----:B--2---:R-:W-:-:S02]  /*02d0*/  IMAD R26, R13, R12, R26 ;  /* 0x0000000c0d1a7224 */ /* 0x004fc400078e021a */
[C---:B------:R-:W-:Y:S02]  /*02e0*/  IMAD.WIDE R12, R23.reuse, 0x4, R6 ;  /* 0x00000004170c7825 */ /* 0x040fe400078e0206 */
[----:B------:R-:W2:Y:S02]  /*02f0*/  LDG.E R6, desc[UR4][R6.64] ;  /* 0x0000000406067981 */ /* 0x000ea4000c1e1900 */
[----:B0-----:R-:W-:Y:S02]  /*0300*/  IMAD.WIDE R14, R23, 0x4, R12 ;  /* 0x00000004170e7825 */ /* 0x001fe400078e020c */
[----:B------:R-:W2:Y:S04]  /*0310*/  LDG.E R29, desc[UR4][R12.64] ;  /* 0x000000040c1d7981 */ /* 0x000ea8000c1e1900 */
[----:B------:R-:W2:Y:S04]  /*0320*/  LDG.E R15, desc[UR4][R14.64] ;  /* 0x000000040e0f7981 */ /* 0x000ea8000c1e1900 */
[----:B------:R-:W2:Y:S01]  /*0330*/  LDG.E R12, desc[UR4][R2.64+0x8] ;  /* 0x00000804020c7981 */ /* 0x000ea2000c1e1900 */
[----:B---3--:R-:W-:Y:S01]  /*0340*/  IMAD R22, R22, R25, R26 ;  /* 0x0000001916167224 */ /* 0x008fe200078e021a */
[----:B------:R-:W-:-:S03]  /*0350*/  IADD3 R18, PT, PT, R18, 0x8, RZ ;  /* 0x0000000812127810 */ /* 0x000fc60007ffe0ff */
[----:B----4-:R-:W-:Y:S01]  /*0360*/  IMAD R10, R27, R10, R22 ;  /* 0x0000000a1b0a7224 */ /* 0x010fe200078e0216 */
[----:B------:R-:W-:-:S03]  /*0370*/  ISETP.NE.AND P1, PT, R18, RZ, PT ;  /* 0x000000ff1200720c */ /* 0x000fc60003f25270 */
[----:B-----5:R-:W-:Y:S01]  /*0380*/  IMAD R9, R28, R9, R10 ;  /* 0x000000091c097224 */ /* 0x020fe200078e020a */
[----:B------:R-:W-:-:S03]  /*0390*/  LEA R21, R23, R21, 0x3 ;  /* 0x0000001517157211 */ /* 0x000fc600078e18ff */
[----:B------:R-:W-:Y:S01]  /*03a0*/  IMAD R4, R5, R4, R9 ;  /* 0x0000000405047224 */ /* 0x000fe200078e0209 */
[----:B------:R-:W-:-:S03]  /*03b0*/  IADD3 R5, P2, PT, R2, 0x20, RZ ;  /* 0x0000002002057810 */ /* 0x000fc60007f5e0ff */
[----:B--2---:R-:W-:Y:S01]  /*03c0*/  IMAD R4, R11, R6, R4 ;  /* 0x000000060b047224 */ /* 0x004fe200078e0204 */
[----:B------:R-:W-:-:S03]  /*03d0*/  IADD3.X R6, PT, PT, RZ, R3, RZ, P2, !PT ;  /* 0x00000003ff067210 */ /* 0x000fc600017fe4ff */
[----:B------:R-:W-:-:S04]  /*03e0*/  IMAD R4, R12, R29, R4 ;  /* 0x0000001d0c047224 */ /* 0x000fc800078e0204 */
[----:B------:R-:W-:Y:S01]  /*03f0*/  IMAD R26, R8, R15, R4 ;  /* 0x0000000f081a7224 */ /* 0x000fe200078e0204 */
[----:B------:R-:W-:Y:S06]  /*0400*/  @P1 BRA `(.L_x_2) ;  /* 0xfffffffc00581947 */ /* 0x000fec000383ffff */
.L_x_1:
[----:B------:R-:W-:Y:S05]  /*0410*/  @!P0 BRA `(.L_x_0) ;  /* 0x0000000400088947 */ /* 0x000fea0003800000 */
[----:B------:R-:W-:Y:S02]  /*0420*/  ISETP.GE.U32.AND P1, PT, R24, 0x4, PT ;  /* 0x000000041800780c */ /* 0x000fe40003f26070 */
[----:B------:R-:W-:-:S04]  /*0430*/  LOP3.LUT R14, R0, 0x3, RZ, 0xc0, !PT ;  /* 0x00000003000e7812 */ /* 0x000fc800078ec0ff */
[----:B------:R-:W-:-:S07]  /*0440*/  ISETP.NE.AND P0, PT, R14, RZ, PT ;  /* 0x000000ff0e00720c */ /* 0x000fce0003f05270 */
[----:B------:R-:W-:Y:S06]  /*0450*/  @!P1 BRA `(.L_x_3) ;  /* 0x0000000000709947 */ /* 0x000fec0003800000 */
[----:B------:R-:W0:Y:S01]  /*0460*/  LDC R11, c[0x0][0x39c] ;  /* 0x0000e700ff0b7b82 */ /* 0x000e220000000800 */
[----:B------:R-:W1:Y:S01]  /*0470*/  LDCU.64 UR6, c[0x0][0x380] ;  /* 0x00007000ff0677ac */ /* 0x000e620008000a00 */
[CC--:B------:R-:W-:Y:S02]  /*0480*/  IADD3 R3, PT, PT, R19.reuse, R20.reuse, RZ ;  /* 0x0000001413037210 */ /* 0x0c0fe40007ffe0ff */
[----:B------:R-:W-:-:S04]  /*0490*/  IADD3 R8, P1, PT, R19, R20, RZ ;  /* 0x0000001413087210 */ /* 0x000fc80007f3e0ff */
[----:B------:R-:W2:Y:S08]  /*04a0*/  LDC.64 R4, c[0x0][0x388] ;  /* 0x0000e200ff047b82 */ /* 0x000eb00000000a00 */
[----:B------:R-:W3:Y:S01]  /*04b0*/  LDC.64 R12, c[0x0][0x380] ;  /* 0x0000e000ff0c7b82 */ /* 0x000ee20000000a00 */
[----:B0-----:R-:W-:-:S04]  /*04c0*/  IMAD R7, R20, R11, R16 ;  /* 0x0000000b14077224 */ /* 0x001fc800078e0210 */
[----:B--2---:R-:W-:-:S04]  /*04d0*/  IMAD.WIDE R4, R7, 0x4, R4 ;  /* 0x0000000407047825 */ /* 0x004fc800078e0204 */
[----:B------:R-:W-:Y:S02]  /*04e0*/  IMAD.WIDE R6, R11, 0x4, R4 ;  /* 0x000000040b067825 */ /* 0x000fe400078e0204 */
[----:B------:R-:W2:Y:S02]  /*04f0*/  LDG.E R4, desc[UR4][R4.64] ;  /* 0x0000000404047981 */ /* 0x000ea4000c1e1900 */
[----:B---3--:R-:W-:Y:S01]  /*0500*/  IMAD.WIDE.U32 R12, R3, 0x4, R12 ;  /* 0x00000004030c7825 */ /* 0x008fe200078e000c */
[----:B------:R-:W-:Y:S02]  /*0510*/  IADD3.X R3, PT, PT, RZ, RZ, RZ, P1, !PT ;  /* 0x000000ffff037210 */ /* 0x000fe40000ffe4ff */
[----:B-1----:R-:W-:-:S03]  /*0520*/  LEA R2, P1, R8, UR6, 0x2 ;  /* 0x0000000608027c11 */ /* 0x002fc6000f8210ff */
[----:B------:R-:W2:Y:S01]  /*0530*/  LDG.E R13, desc[UR4][R12.64] ;  /* 0x000000040c0d7981 */ /* 0x000ea2000c1e1900 */
[----:B------:R-:W-:Y:S01]  /*0540*/  LEA.HI.X R3, R8, UR7, R3, 0x2, P1 ;  /* 0x0000000708037c11 */ /* 0x000fe200088f1403 */
[C---:B------:R-:W-:Y:S02]  /*0550*/  IMAD.WIDE R8, R11.reuse, 0x4, R6 ;  /* 0x000000040b087825 */ /* 0x040fe400078e0206 */
[----:B------:R-:W3:Y:S04]  /*0560*/  LDG.E R6, desc[UR4][R6.64] ;  /* 0x0000000406067981 */ /* 0x000ee8000c1e1900 */
[----:B------:R-:W3:Y:S01]  /*0570*/  LDG.E R15, desc[UR4][R2.64+0x4] ;  /* 0x00000404020f7981 */ /* 0x000ee2000c1e1900 */
[----:B------:R-:W-:-:S03]  /*0580*/  IMAD.WIDE R10, R11, 0x4, R8 ;  /* 0x000000040b0a7825 */ /* 0x000fc600078e0208 */
[----:B------:R-:W4:Y:S04]  /*0590*/  LDG.E R21, desc[UR4][R8.64] ;  /* 0x0000000408157981 */ /* 0x000f28000c1e1900 */
[----:B------:R-:W4:Y:S04]  /*05a0*/  LDG.E R18, desc[UR4][R2.64+0x8] ;  /* 0x0000080402127981 */ /* 0x000f28000c1e1900 */
[----:B------:R-:W5:Y:S04]  /*05b0*/  LDG.E R22, desc[UR4][R2.64+0xc] ;  /* 0x00000c0402167981 */ /* 0x000f68000c1e1900 */
[----:B------:R-:W5:Y:S01]  /*05c0*/  LDG.E R10, desc[UR4][R10.64] ;  /* 0x000000040a0a7981 */ /* 0x000f62000c1e1900 */
[----:B------:R-:W-:Y:S01]  /*05d0*/  IADD3 R20, PT, PT, R20, 0x4, RZ ;  /* 0x0000000414147810 */ /* 0x000fe20007ffe0ff */
[----:B--2---:R-:W-:-:S04]  /*05e0*/  IMAD R26, R13, R4, R26 ;  /* 0x000000040d1a7224 */ /* 0x004fc800078e021a */
[----:B---3--:R-:W-:-:S04]  /*05f0*/  IMAD R15, R15, R6, R26 ;  /* 0x000000060f0f7224 */ /* 0x008fc800078e021a */
[----:B----4-:R-:W-:-:S04]  /*0600*/  IMAD R15, R18, R21, R15 ;  /* 0x00000015120f7224 */ /* 0x010fc800078e020f */
[----:B-----5:R-:W-:-:S07]  /*0610*/  IMAD R26, R22, R10, R15 ;  /* 0x0000000a161a7224 */ /* 0x020fce00078e020f */
.L_x_3:
[----:B------:R-:W-:Y:S05]  /*0620*/  @!P0 BRA `(.L_x_0) ;  /* 0x0000000000848947 */ /* 0x000fea0003800000 */
[----:B------:R-:W-:Y:S01]  /*0630*/  ISETP.NE.AND P1, PT, R14, 0x1, PT ;  /* 0x000000010e00780c */ /* 0x000fe20003f25270 */
[----:B------:R-:W0:Y:S01]  /*0640*/  LDC.64 R8, c[0x0][0x388] ;  /* 0x0000e200ff087b82 */ /* 0x000e220000000a00 */
[----:B------:R-:W-:-:S04]  /*0650*/  LOP3.LUT R0, R0, 0x1, RZ, 0xc0, !PT ;  /* 0x0000000100007812 */ /* 0x000fc800078ec0ff */
[----:B------:R-:W-:-:S03]  /*0660*/  ISETP.NE.U32.AND P0, PT, R0, 0x1, PT ;  /* 0x000000010000780c */ /* 0x000fc60003f05070 */
[----:B------:R-:W1:Y:S04]  /*0670*/  LDC.64 R10, c[0x0][0x380] ;  /* 0x0000e000ff0a7b82 */ /* 0x000e680000000a00 */
[CC--:B------:R-:W-:Y:S02]  /*0680*/  @P1 IADD3 R21, PT, PT, R19.reuse, R20.reuse, RZ ;  /* 0x0000001413151210 */ /* 0x0c0fe40007ffe0ff */
[----:B------:R-:W-:Y:S02]  /*0690*/  @P1 IADD3 R0, P2, PT, R19, R20, RZ ;  /* 0x0000001413001210 */ /* 0x000fe40007f5e0ff */
[----:B------:R-:W2:Y:S02]  /*06a0*/  @P1 LDC R15, c[0x0][0x39c] ;  /* 0x0000e700ff0f1b82 */ /* 0x000ea40000000800 */
[----:B------:R-:W-:-:S06]  /*06b0*/  @P1 IADD3.X R12, PT, PT, RZ, RZ, RZ, P2, !PT ;  /* 0x000000ffff0c1210 */ /* 0x000fcc00017fe4ff */
[----:B------:R-:W3:Y:S08]  /*06c0*/  @P1 LDC.64 R6, c[0x0][0x380] ;  /* 0x0000e000ff061b82 */ /* 0x000ef00000000a00 */
[----:B------:R-:W4:Y:S01]  /*06d0*/  @!P0 LDC R13, c[0x0][0x39c] ;  /* 0x0000e700ff0d8b82 */ /* 0x000f220000000800 */
[----:B-1----:R-:W-:-:S06]  /*06e0*/  @P1 IMAD.WIDE.U32 R10, R21, 0x4, R10 ;  /* 0x00000004150a1825 */ /* 0x002fcc00078e000a */
[----:B------:R-:W5:Y:S01]  /*06f0*/  @P1 LDG.E R11, desc[UR4][R10.64] ;  /* 0x000000040a0b1981 */ /* 0x000f62000c1e1900 */
[----:B------:R-:W1:Y:S01]  /*0700*/  LDC.64 R2, c[0x0][0x380] ;  /* 0x0000e000ff027b82 */ /* 0x000e620000000a00 */
[C---:B--2---:R-:W-:Y:S01]  /*0710*/  @P1 IMAD R23, R20.reuse, R15, R16 ;  /* 0x0000000f14171224 */ /* 0x044fe200078e0210 */
[----:B------:R-:W-:-:S03]  /*0720*/  @P1 IADD3 R20, PT, PT, R20, 0x2, RZ ;  /* 0x0000000214141810 */ /* 0x000fc60007ffe0ff */
[----:B0-----:R-:W-:-:S03]  /*0730*/  @P1 IMAD.WIDE R8, R23, 0x4, R8 ;  /* 0x0000000417081825 */ /* 0x001fc600078e0208 */
[----:B------:R-:W0:Y:S01]  /*0740*/  LDC.64 R4, c[0x0][0x388] ;  /* 0x0000e200ff047b82 */ /* 0x000e220000000a00 */
[C---:B---3--:R-:W-:Y:S02]  /*0750*/  @P1 LEA R6, P2, R0.reuse, R6, 0x2 ;  /* 0x0000000600061211 */ /* 0x048fe400078410ff */
[----:B------:R-:W-:Y:S01]  /*0760*/  @!P0 IADD3 R19, PT, PT, R19, R20, RZ ;  /* 0x0000001413138210 */ /* 0x000fe20007ffe0ff */
[----:B------:R-:W-:Y:S01]  /*0770*/  @P1 IMAD.WIDE R14, R15, 0x4, R8 ;  /* 0x000000040f0e1825 */ /* 0x000fe200078e0208 */
[----:B------:R-:W-:Y:S02]  /*0780*/  @P1 LEA.HI.X R7, R0, R7, R12, 0x2, P2 ;  /* 0x0000000700071211 */ /* 0x000fe400010f140c */
[----:B------:R-:W5:Y:S01]  /*0790*/  @P1 LDG.E R0, desc[UR4][R8.64] ;  /* 0x0000000408001981 */ /* 0x000f62000c1e1900 */
[----:B----4-:R-:W-:-:S03]  /*07a0*/  @!P0 IMAD R13, R20, R13, R16 ;  /* 0x0000000d140d8224 */ /* 0x010fc600078e0210 */
[----:B------:R-:W2:Y:S04]  /*07b0*/  @P1 LDG.E R7, desc[UR4][R6.64+0x4] ;  /* 0x0000040406071981 */ /* 0x000ea8000c1e1900 */
[----:B------:R-:W2:Y:S01]  /*07c0*/  @P1 LDG.E R14, desc[UR4][R14.64] ;  /* 0x000000040e0e1981 */ /* 0x000ea2000c1e1900 */
[----:B-1----:R-:W-:-:S06]  /*07d0*/  @!P0 IMAD.WIDE.U32 R2, R19, 0x4, R2 ;  /* 0x0000000413028825 */ /* 0x002fcc00078e0002 */
[----:B------:R-:W3:Y:S01]  /*07e0*/  @!P0 LDG.E R3, desc[UR4][R2.64] ;  /* 0x0000000402038981 */ /* 0x000ee2000c1e1900 */
[----:B0-----:R-:W-:-:S06]  /*07f0*/  @!P0 IMAD.WIDE R4, R13, 0x4, R4 ;  /* 0x000000040d048825 */ /* 0x001fcc00078e0204 */
[----:B------:R-:W3:Y:S01]  /*0800*/  @!P0 LDG.E R4, desc[UR4][R4.64] ;  /* 0x0000000404048981 */ /* 0x000ee2000c1e1900 */
[----:B-----5:R-:W-:-:S04]  /*0810*/  @P1 IMAD R0, R11, R0, R26 ;  /* 0x000000000b001224 */ /* 0x020fc800078e021a */
[----:B--2---:R-:W-:-:S04]  /*0820*/  @P1 IMAD R26, R7, R14, R0 ;  /* 0x0000000e071a1224 */ /* 0x004fc800078e0200 */
[----:B---3--:R-:W-:-:S07]  /*0830*/  @!P0 IMAD R26, R3, R4, R26 ;  /* 0x00000004031a8224 */ /* 0x008fce00078e021a */
.L_x_0:
[----:B------:R-:W0:Y:S01]  /*0840*/  LDC.64 R2, c[0x0][0x390] ;  /* 0x0000e400ff027b82 */ /* 0x000e220000000a00 */
[----:B------:R-:W1:Y:S02]  /*0850*/  LDCU UR6, c[0x0][0x39c] ;  /* 0x00007380ff0677ac */ /* 0x000e640008000800 */
[----:B-1----:R-:W-:-:S04]  /*0860*/  IMAD R17, R17, UR6, R16 ;  /* 0x0000000611117c24 */ /* 0x002fc8000f8e0210 */
[----:B0-----:R-:W-:-:S05]  /*0870*/  IMAD.WIDE R2, R17, 0x4, R2 ;  /* 0x0000000411027825 */ /* 0x001fca00078e0202 */
[----:B------:R-:W-:Y:S01]  /*0880*/  STG.E desc[UR4][R2.64], R26 ;  /* 0x0000001a02007986 */ /* 0x000fe2000c101904 */
[----:B------:R-:W-:Y:S05]  /*0890*/  EXIT ;  /* 0x000000000000794d */ /* 0x000fea0003800000 */
.L_x_4:
[----:B------:R-:W-:-:S00]  /*08a0*/  BRA `(.L_x_4) ;  /* 0xfffffffc00fc7947 */ /* 0x000fc0000383ffff */
[----:B------:R-:W-:-:S00]  /*08b0*/  NOP ;  /* 0x0000000000007918 */ /* 0x000fc00000000000 */
        /* <DEDUP_REMOVED lines=12> */
.L_x_5:


//--------------------- .nv.shared.reserved.0     --------------------------
	.section	.nv.shared.reserved.0,"aw",@nobits
	.weak		__nv_reservedSMEM_offset_0_alias
	.size		__nv_reservedSMEM_offset_0_alias, 0, 64
	.other		__nv_reservedSMEM_offset_0_alias,@"STO_CUDA_RESERVED_SHARED STV_DEFAULT"
__nv_reservedSMEM_offset_0_alias:
	.zero		0
	.zero		64


//--------------------- .nv.constant0._Z4multPiS_S_ii --------------------------
	.section	.nv.constant0._Z4multPiS_S_ii,"a",@progbits
	.sectionflags	@""
	.align	4
.nv.constant0._Z4multPiS_S_ii:
	.zero		928


//--------------------- SYMBOLS --------------------------

	.type		.nv.reservedSmem.offset0,@object
	.size		.nv.reservedSmem.offset0,0x4
